//
// Generated by NVIDIA NVVM Compiler
//
// Compiler Build ID: CL-36424714
// Cuda compilation tools, release 13.0, V13.0.88
// Based on NVVM 20.0.0
//

.version 9.0
.target sm_100
.address_size 64

	// .globl	_Z7vec_mulPiS_S_
.extern .func  (.param .b32 func_retval0) vprintf
(
	.param .b64 vprintf_param_0,
	.param .b64 vprintf_param_1
)
;
.global .align 1 .b8 $str[69] = {72, 101, 108, 108, 111, 32, 102, 114, 111, 109, 32, 116, 104, 114, 101, 97, 100, 32, 40, 37, 100, 44, 32, 37, 100, 44, 32, 37, 100, 41, 32, 105, 100, 120, 32, 37, 100, 46, 32, 87, 101, 32, 77, 85, 76, 101, 100, 32, 37, 100, 32, 97, 110, 100, 32, 37, 100, 32, 116, 111, 32, 103, 101, 116, 32, 37, 100, 10};

.visible .entry _Z7vec_mulPiS_S_(
	.param .u64 .ptr .align 1 _Z7vec_mulPiS_S__param_0,
	.param .u64 .ptr .align 1 _Z7vec_mulPiS_S__param_1,
	.param .u64 .ptr .align 1 _Z7vec_mulPiS_S__param_2
)
{
	.local .align 8 .b8 	__local_depot0[32];
	.reg .b64 	%SP;
	.reg .b64 	%SPL;
	.reg .b32 	%r<15>;
	.reg .b64 	%rd<17>;

	mov.u64 	%SPL, __local_depot0;
	cvta.local.u64 	%SP, %SPL;
	ld.param.u64 	%rd1, [_Z7vec_mulPiS_S__param_0];
	ld.param.u64 	%rd2, [_Z7vec_mulPiS_S__param_1];
	ld.param.u64 	%rd3, [_Z7vec_mulPiS_S__param_2];
	cvta.to.global.u64 	%rd4, %rd3;
	cvta.to.global.u64 	%rd5, %rd2;
	cvta.to.global.u64 	%rd6, %rd1;
	add.u64 	%rd7, %SP, 0;
	add.u64 	%rd8, %SPL, 0;
	mov.u32 	%r1, %tid.x;
	mov.u32 	%r2, %ntid.x;
	mov.u32 	%r3, %ctaid.x;
	mad.lo.s32 	%r4, %r2, %r3, %r1;
	mul.wide.s32 	%rd9, %r4, 4;
	add.s64 	%rd10, %rd6, %rd9;
	ld.global.u32 	%r5, [%rd10];
	add.s64 	%rd11, %rd5, %rd9;
	ld.global.u32 	%r6, [%rd11];
	mul.lo.s32 	%r7, %r6, %r5;
	atom.global.add.u32 	%r8, [%rd4], %r7;
	mov.u32 	%r9, %tid.y;
	mov.u32 	%r10, %tid.z;
	mul.wide.u32 	%rd12, %r1, 4;
	add.s64 	%rd13, %rd6, %rd12;
	ld.global.u32 	%r11, [%rd13];
	add.s64 	%rd14, %rd5, %rd12;
	ld.global.u32 	%r12, [%rd14];
	st.local.v2.u32 	[%rd8], {%r1, %r9};
	st.local.v2.u32 	[%rd8+8], {%r10, %r4};
	st.local.v2.u32 	[%rd8+16], {%r11, %r12};
	st.local.u32 	[%rd8+24], %r7;
	mov.u64 	%rd15, $str;
	cvta.global.u64 	%rd16, %rd15;
	{ // callseq 0, 0
	.param .b64 param0;
	st.param.b64 	[param0], %rd16;
	.param .b64 param1;
	st.param.b64 	[param1], %rd7;
	.param .b32 retval0;
	call.uni (retval0), 
	vprintf, 
	(
	param0, 
	param1
	);
	ld.param.b32 	%r13, [retval0];
	} // callseq 0
	ret;

}


// ===== COMPILED SASS (sm_100) =====

	.target	sm_100

	.elftype	@"ET_EXEC"


//--------------------- .note.nv.tkinfo           --------------------------
	.section	.note.nv.tkinfo,"",@"SHT_NOTE"
	.sectionflags	@"SHF_NOTE_NV_TKINFO"
	.tkinfo
        /*0018*/ 	.word	0x00000002
        /*0030*/ 	.string	""
        /*0030*/ 	.string	"ptxas"
        /*0030*/ 	.string	"Cuda compilation tools, release 13.0, V13.0.88"
        /*0030*/ 	.string	"Build cuda_13.0.r13.0/compiler.36424714_0"
        /*0030*/ 	.string	"-arch sm_100 -m 64 "



//--------------------- .note.nv.cuinfo           --------------------------
	.section	.note.nv.cuinfo,"",@"SHT_NOTE"
	.sectionflags	@"SHF_NOTE_NV_CUINFO"
        /*0018*/ 	.short	0x0002
        /*001a*/ 	.short	0x0064
        /*001c*/ 	.short	0x0082
	.zero		2


//--------------------- .nv.info                  --------------------------
	.section	.nv.info,"",@"SHT_CUDA_INFO"
	.align	4


	//----- nvinfo : EIATTR_REGCOUNT
	.align		4
        /*0000*/ 	.byte	0x04, 0x2f
        /*0002*/ 	.short	(.L_2 - .L_1)
	.align		4
.L_1:
        /*0004*/ 	.word	index@(_Z7vec_mulPiS_S_)
        /*0008*/ 	.word	0x00000018


	//----- nvinfo : EIATTR_FRAME_SIZE
	.align		4
.L_2:
        /*000c*/ 	.byte	0x04, 0x11
        /*000e*/ 	.short	(.L_4 - .L_3)
	.align		4
.L_3:
        /*0010*/ 	.word	index@(_Z7vec_mulPiS_S_)
        /*0014*/ 	.word	0x00000020


	//----- nvinfo : EIATTR_MIN_STACK_SIZE
	.align		4
.L_4:
        /*0018*/ 	.byte	0x04, 0x12
        /*001a*/ 	.short	(.L_6 - .L_5)
	.align		4
.L_5:
        /*001c*/ 	.word	index@(_Z7vec_mulPiS_S_)
        /*0020*/ 	.word	0x00000020
.L_6:


//--------------------- .nv.compat                --------------------------
	.section	.nv.compat,"",@"SHT_CUDA_COMPAT_INFO"
	.align	4
        /*0000*/ 	.byte	0x02, 0x09, 0x00, 0x00, 0x02, 0x02, 0x01, 0x00, 0x02, 0x05, 0x05, 0x00, 0x03, 0x07, 0x01, 0x01
        /*0010*/ 	.byte	0x02, 0x03, 0x00, 0x00, 0x02, 0x06, 0x01, 0x00, 0x04, 0x0b, 0x08, 0x00, 0x09, 0x00, 0x00, 0x00
        /*0020*/ 	.byte	0x00, 0x00, 0x00, 0x00


//--------------------- .nv.info._Z7vec_mulPiS_S_ --------------------------
	.section	.nv.info._Z7vec_mulPiS_S_,"",@"SHT_CUDA_INFO"
	.sectionflags	@""
	.align	4


	//----- nvinfo : EIATTR_CUDA_API_VERSION
	.align		4
        /*0000*/ 	.byte	0x04, 0x37
        /*0002*/ 	.short	(.L_8 - .L_7)
.L_7:
        /*0004*/ 	.word	0x00000082


	//----- nvinfo : EIATTR_KPARAM_INFO
	.align		4
.L_8:
        /*0008*/ 	.byte	0x04, 0x17
        /*000a*/ 	.short	(.L_10 - .L_9)
.L_9:
        /*000c*/ 	.word	0x00000000
        /*0010*/ 	.short	0x0002
        /*0012*/ 	.short	0x0010
        /*0014*/ 	.byte	0x00, 0xf5, 0x21, 0x00


	//----- nvinfo : EIATTR_KPARAM_INFO
	.align		4
.L_10:
        /*0018*/ 	.byte	0x04, 0x17
        /*001a*/ 	.short	(.L_12 - .L_11)
.L_11:
        /*001c*/ 	.word	0x00000000
        /*0020*/ 	.short	0x0001
        /*0022*/ 	.short	0x0008
        /*0024*/ 	.byte	0x00, 0xf5, 0x21, 0x00


	//----- nvinfo : EIATTR_KPARAM_INFO
	.align		4
.L_12:
        /*0028*/ 	.byte	0x04, 0x17
        /*002a*/ 	.short	(.L_14 - .L_13)
.L_13:
        /*002c*/ 	.word	0x00000000
        /*0030*/ 	.short	0x0000
        /*0032*/ 	.short	0x0000
        /*0034*/ 	.byte	0x00, 0xf5, 0x21, 0x00


	//----- nvinfo : EIATTR_SPARSE_MMA_MASK
	.align		4
.L_14:
        /*0038*/ 	.byte	0x03, 0x50
        /*003a*/ 	.short	0x0000


	//----- nvinfo : EIATTR_MAXREG_COUNT
	.align		4
        /*003c*/ 	.byte	0x03, 0x1b
        /*003e*/ 	.short	0x00ff


	//----- nvinfo : EIATTR_EXTERNS
	.align		4
        /*0040*/ 	.byte	0x04, 0x0f
        /*0042*/ 	.short	(.L_16 - .L_15)


	//   ....[0]....
	.align		4
.L_15:
        /*0044*/ 	.word	index@(vprintf)


	//----- nvinfo : EIATTR_MERCURY_ISA_VERSION
	.align		4
.L_16:
        /*0048*/ 	.byte	0x03, 0x5f
        /*004a*/ 	.short	0x0101


	//----- nvinfo : EIATTR_INT_WARP_WIDE_INSTR_OFFSETS
	.align		4
        /*004c*/ 	.byte	0x04, 0x31
        /*004e*/ 	.short	(.L_18 - .L_17)


	//   ....[0]....
.L_17:
        /*0050*/ 	.word	0x00000100


	//   ....[1]....
        /*0054*/ 	.word	0x00000160


	//----- nvinfo : EIATTR_VRC_CTA_INIT_COUNT
	.align		4
.L_18:
        /*0058*/ 	.byte	0x02, 0x4a
	.zero		1
	.zero		1


	//----- nvinfo : EIATTR_SYSCALL_OFFSETS
	.align		4
        /*005c*/ 	.byte	0x04, 0x46
        /*005e*/ 	.short	(.L_20 - .L_19)


	//   ....[0]....
.L_19:
        /*0060*/ 	.word	0x000002a0


	//----- nvinfo : EIATTR_EXIT_INSTR_OFFSETS
	.align		4
.L_20:
        /*0064*/ 	.byte	0x04, 0x1c
        /*0066*/ 	.short	(.L_22 - .L_21)


	//   ....[0]....
.L_21:
        /*0068*/ 	.word	0x000002b0


	//----- nvinfo : EIATTR_CBANK_PARAM_SIZE
	.align		4
.L_22:
        /*006c*/ 	.byte	0x03, 0x19
        /*006e*/ 	.short	0x0018


	//----- nvinfo : EIATTR_PARAM_CBANK
	.align		4
        /*0070*/ 	.byte	0x04, 0x0a
        /*0072*/ 	.short	(.L_24 - .L_23)
	.align		4
.L_23:
        /*0074*/ 	.word	index@(.nv.constant0._Z7vec_mulPiS_S_)
        /*0078*/ 	.short	0x0380
        /*007a*/ 	.short	0x0018


	//----- nvinfo : EIATTR_SW_WAR
	.align		4
.L_24:
        /*007c*/ 	.byte	0x04, 0x36
        /*007e*/ 	.short	(.L_26 - .L_25)
.L_25:
        /*0080*/ 	.word	0x00000008
.L_26:


//--------------------- .nv.callgraph             --------------------------
	.section	.nv.callgraph,"",@"SHT_CUDA_CALLGRAPH"
	.align	4
	.sectionentsize	8
	.align		4
        /*0000*/ 	.word	0x00000000
	.align		4
        /*0004*/ 	.word	0xffffffff
	.align		4
        /*0008*/ 	.word	index@(_Z7vec_mulPiS_S_)
	.align		4
        /*000c*/ 	.word	index@(vprintf)
	.align		4
        /*0010*/ 	.word	0x00000000
	.align		4
        /*0014*/ 	.word	0xfffffffe
	.align		4
        /*0018*/ 	.word	0x00000000
	.align		4
        /*001c*/ 	.word	0xfffffffd
	.align		4
        /*0020*/ 	.word	0x00000000
	.align		4
        /*0024*/ 	.word	0xfffffffc


//--------------------- .nv.constant4             --------------------------
	.section	.nv.constant4,"a",@progbits
	.align	8
	.align		8
.nv.constant4:
        /*0000*/ 	.dword	vprintf
	.align		8
        /*0008*/ 	.dword	$str


//--------------------- .text._Z7vec_mulPiS_S_    --------------------------
	.section	.text._Z7vec_mulPiS_S_,"ax",@progbits
	.align	128
        .global         _Z7vec_mulPiS_S_
        .type           _Z7vec_mulPiS_S_,@function
        .size           _Z7vec_mulPiS_S_,(.L_x_2 - _Z7vec_mulPiS_S_)
        .other          _Z7vec_mulPiS_S_,@"STO_CUDA_ENTRY STV_DEFAULT"
_Z7vec_mulPiS_S_:
.text._Z7vec_mulPiS_S_:
[----:B------:R-:W0:Y:S01]  /*0000*/  LDC R1, c[0x0][0x37c] ;  /* 0x0000df00ff017b82 */ /* 0x000e220000000800 */
[----:B------:R-:W1:Y:S07]  /*0010*/  S2R R9, SR_CTAID.X ;  /* 0x0000000000097919 */ /* 0x000e6e0000002500 */
[----:B------:R-:W2:Y:S01]  /*0020*/  LDC.64 R10, c[0x0][0x388] ;  /* 0x0000e200ff0a7b82 */ /* 0x000ea20000000a00 */
[----:B------:R-:W3:Y:S01]  /*0030*/  LDCU UR5, c[0x0][0x2fc] ;  /* 0x00005f80ff0577ac */ /* 0x000ee20008000800 */
[----:B0-----:R-:W-:Y:S01]  /*0040*/  IADD3 R1, PT, PT, R1, -0x20, RZ ;  /* 0xffffffe001017810 */ /* 0x001fe20007ffe0ff */
[----:B------:R-:W1:Y:S01]  /*0050*/  S2R R2, SR_TID.X ;  /* 0x0000000000027919 */ /* 0x000e620000002100 */
[----:B------:R-:W1:Y:S04]  /*0060*/  LDCU UR4, c[0x0][0x360] ;  /* 0x00006c00ff0477ac */ /* 0x000e680008000800 */
[----:B------:R-:W0:Y:S01]  /*0070*/  LDC.64 R16, c[0x0][0x380] ;  /* 0x0000e000ff107b82 */ /* 0x000e220000000a00 */
[----:B------:R-:W4:Y:S01]  /*0080*/  LDCU.64 UR6, c[0x0][0x358] ;  /* 0x00006b00ff0677ac */ /* 0x000f220008000a00 */
[----:B-1----:R-:W-:-:S04]  /*0090*/  IMAD R9, R9, UR4, R2 ;  /* 0x0000000409097c24 */ /* 0x002fc8000f8e0202 */
[----:B--2---:R-:W-:-:S04]  /*00a0*/  IMAD.WIDE R6, R9, 0x4, R10 ;  /* 0x0000000409067825 */ /* 0x004fc800078e020a */
[--C-:B0-----:R-:W-:Y:S02]  /*00b0*/  IMAD.WIDE R4, R9, 0x4, R16.reuse ;  /* 0x0000000409047825 */ /* 0x101fe400078e0210 */
[----:B----4-:R-:W2:Y:S04]  /*00c0*/  LDG.E R7, desc[UR6][R6.64] ;  /* 0x0000000606077981 */ /* 0x010ea8000c1e1900 */
[----:B------:R0:W2:Y:S01]  /*00d0*/  LDG.E R0, desc[UR6][R4.64] ;  /* 0x0000000604007981 */ /* 0x0000a2000c1e1900 */
[----:B------:R-:W1:Y:S01]  /*00e0*/  S2R R3, SR_LANEID ;  /* 0x0000000000037919 */ /* 0x000e620000000000 */
[----:B------:R-:W4:Y:S01]  /*00f0*/  LDC.64 R14, c[0x0][0x390] ;  /* 0x0000e400ff0e7b82 */ /* 0x000f220000000a00 */
[----:B------:R-:W-:Y:S02]  /*0100*/  VOTEU.ANY UR4, UPT, PT ;  /* 0x0000000000047886 */ /* 0x000fe400038e0100 */
[----:B------:R-:W-:Y:S01]  /*0110*/  UFLO.U32 UR4, UR4 ;  /* 0x00000004000472bd */ /* 0x000fe200080e0000 */
[----:B------:R-:W-:-:S04]  /*0120*/  IMAD.WIDE.U32 R16, R2, 0x4, R16 ;  /* 0x0000000402107825 */ /* 0x000fc800078e0010 */
[----:B0-----:R-:W-:Y:S01]  /*0130*/  IMAD.WIDE.U32 R4, R2, 0x4, R10 ;  /* 0x0000000402047825 */ /* 0x001fe200078e000a */
[----:B-1----:R-:W-:-:S03]  /*0140*/  ISETP.EQ.U32.AND P0, PT, R3, UR4, PT ;  /* 0x0000000403007c0c */ /* 0x002fc6000bf02070 */
[----:B--2---:R-:W-:-:S04]  /*0150*/  IMAD R0, R0, R7, RZ ;  /* 0x0000000700007224 */ /* 0x004fc800078e02ff */
[----:B------:R-:W0:Y:S02]  /*0160*/  REDUX.SUM UR8, R0 ;  /* 0x00000000000873c4 */ /* 0x000e24000000c000 */
[----:B0-----:R-:W-:-:S05]  /*0170*/  MOV R13, UR8 ;  /* 0x00000008000d7c02 */ /* 0x001fca0008000f00 */
[----:B----4-:R0:W-:Y:S04]  /*0180*/  @P0 REDG.E.ADD.STRONG.GPU desc[UR6][R14.64], R13 ;  /* 0x0000000d0e00098e */ /* 0x0101e8000c12e106 */
[----:B------:R-:W2:Y:S04]  /*0190*/  LDG.E R10, desc[UR6][R16.64] ;  /* 0x00000006100a7981 */ /* 0x000ea8000c1e1900 */
[----:B------:R1:W2:Y:S01]  /*01a0*/  LDG.E R11, desc[UR6][R4.64] ;  /* 0x00000006040b7981 */ /* 0x0002a2000c1e1900 */
[----:B------:R-:W4:Y:S01]  /*01b0*/  S2R R3, SR_TID.Y ;  /* 0x0000000000037919 */ /* 0x000f220000002200 */
[----:B------:R-:W5:Y:S01]  /*01c0*/  S2R R8, SR_TID.Z ;  /* 0x0000000000087919 */ /* 0x000f620000002300 */
[----:B------:R-:W-:Y:S01]  /*01d0*/  MOV R12, 0x0 ;  /* 0x00000000000c7802 */ /* 0x000fe20000000f00 */
[----:B------:R-:W3:Y:S01]  /*01e0*/  LDCU UR4, c[0x0][0x2f8] ;  /* 0x00005f00ff0477ac */ /* 0x000ee20008000800 */
[----:B------:R1:W-:Y:S01]  /*01f0*/  STL [R1+0x18], R0 ;  /* 0x0000180001007387 */ /* 0x0003e20000100800 */
[----:B------:R-:W1:Y:S03]  /*0200*/  LDCU.64 UR6, c[0x4][0x8] ;  /* 0x01000100ff0677ac */ /* 0x000e660008000a00 */
[----:B0-----:R-:W0:Y:S01]  /*0210*/  LDC.64 R12, c[0x4][R12] ;  /* 0x010000000c0c7b82 */ /* 0x001e220000000a00 */
[----:B----4-:R4:W-:Y:S04]  /*0220*/  STL.64 [R1], R2 ;  /* 0x0000000201007387 */ /* 0x0109e80000100a00 */
[----:B-----5:R4:W-:Y:S01]  /*0230*/  STL.64 [R1+0x8], R8 ;  /* 0x0000080801007387 */ /* 0x0209e20000100a00 */
[----:B---3--:R-:W-:-:S02]  /*0240*/  IADD3 R6, P0, PT, R1, UR4, RZ ;  /* 0x0000000401067c10 */ /* 0x008fc4000ff1e0ff */
[----:B-1----:R-:W-:Y:S02]  /*0250*/  MOV R4, UR6 ;  /* 0x0000000600047c02 */ /* 0x002fe40008000f00 */
[----:B------:R-:W-:Y:S02]  /*0260*/  MOV R5, UR7 ;  /* 0x0000000700057c02 */ /* 0x000fe40008000f00 */
[----:B------:R-:W-:Y:S01]  /*0270*/  IADD3.X R7, PT, PT, RZ, UR5, RZ, P0, !PT ;  /* 0x00000005ff077c10 */ /* 0x000fe200087fe4ff */
[----:B0-2---:R4:W-:Y:S06]  /*0280*/  STL.64 [R1+0x10], R10 ;  /* 0x0000100a01007387 */ /* 0x0059ec0000100a00 */
[----:B------:R-:W-:-:S07]  /*0290*/  LEPC R20, `(.L_x_0) ;  /* 0x000000001014794e */ /* 0x000fce0000000000 */
[----:B----4-:R-:W-:Y:S05]  /*02a0*/  CALL.ABS.NOINC R12 ;  /* 0x000000000c007343 */ /* 0x010fea0003c00000 */
.L_x_0:
[----:B------:R-:W-:Y:S05]  /*02b0*/  EXIT ;  /* 0x000000000000794d */ /* 0x000fea0003800000 */
.L_x_1:
[----:B------:R-:W-:-:S00]  /*02c0*/  BRA `(.L_x_1) ;  /* 0xfffffffc00fc7947 */ /* 0x000fc0000383ffff */
[----:B------:R-:W-:-:S00]  /*02d0*/  NOP ;  /* 0x0000000000007918 */ /* 0x000fc00000000000 */
        /* <DEDUP_REMOVED lines=10> */
.L_x_2:


//--------------------- .nv.global.init           --------------------------
	.section	.nv.global.init,"aw",@progbits
.nv.global.init:
	.type		$str,@object
	.size		$str,(.L_0 - $str)
$str:
        /*0000*/ 	.byte	0x48, 0x65, 0x6c, 0x6c, 0x6f, 0x20, 0x66, 0x72, 0x6f, 0x6d, 0x20, 0x74, 0x68, 0x72, 0x65, 0x61
        /*0010*/ 	.byte	0x64, 0x20, 0x28, 0x25, 0x64, 0x2c, 0x20, 0x25, 0x64, 0x2c, 0x20, 0x25, 0x64, 0x29, 0x20, 0x69
        /*0020*/ 	.byte	0x64, 0x78, 0x20, 0x25, 0x64, 0x2e, 0x20, 0x57, 0x65, 0x20, 0x4d, 0x55, 0x4c, 0x65, 0x64, 0x20
        /*0030*/ 	.byte	0x25, 0x64, 0x20, 0x61, 0x6e, 0x64, 0x20, 0x25, 0x64, 0x20, 0x74, 0x6f, 0x20, 0x67, 0x65, 0x74
        /*0040*/ 	.byte	0x20, 0x25, 0x64, 0x0a, 0x00
.L_0:


//--------------------- .nv.shared.reserved.0     --------------------------
	.section	.nv.shared.reserved.0,"aw",@nobits
	.weak		__nv_reservedSMEM_offset_0_alias
	.size		__nv_reservedSMEM_offset_0_alias, 0, 64
	.other		__nv_reservedSMEM_offset_0_alias,@"STO_CUDA_RESERVED_SHARED STV_DEFAULT"
__nv_reservedSMEM_offset_0_alias:
	.zero		0
	.zero		64


//--------------------- .nv.constant0._Z7vec_mulPiS_S_ --------------------------
	.section	.nv.constant0._Z7vec_mulPiS_S_,"a",@progbits
	.sectionflags	@""
	.align	4
.nv.constant0._Z7vec_mulPiS_S_:
	.zero		920


//--------------------- SYMBOLS --------------------------

	.type		.nv.reservedSmem.offset0,@object
	.size		.nv.reservedSmem.offset0,0x4
	.type		vprintf,@function
